	.headerflags	@"EF_CUDA_TEXMODE_UNIFIED EF_CUDA_64BIT_ADDRESS EF_CUDA_ACCELERATORS EF_CUDA_SM90 EF_CUDA_VIRTUAL_SM(EF_CUDA_SM90)"
	.elftype	@"ET_EXEC"


//--------------------- .nv.info                  --------------------------
	.section	.nv.info,"",@"SHT_CUDA_INFO"
	.align	4


	//----- nvinfo : EIATTR_REGCOUNT
	.align		4
        /*0000*/ 	.byte	0x04, 0x2f
        /*0002*/ 	.short	(.L_3 - .L_2)
	.align		4
.L_2:
        /*0004*/ 	.word	index@(triton_poi_fused__native_batch_norm_legit_no_training_add_relu_19)
        /*0008*/ 	.word	0x0000001e


	//----- nvinfo : EIATTR_MIN_STACK_SIZE
	.align		4
.L_3:
        /*000c*/ 	.byte	0x04, 0x12
        /*000e*/ 	.short	(.L_5 - .L_4)
	.align		4
.L_4:
        /*0010*/ 	.word	index@(triton_poi_fused__native_batch_norm_legit_no_training_add_relu_19)
        /*0014*/ 	.word	0x00000000


	//----- nvinfo : EIATTR_FRAME_SIZE
	.align		4
.L_5:
        /*0018*/ 	.byte	0x04, 0x11
        /*001a*/ 	.short	(.L_7 - .L_6)
	.align		4
.L_6:
        /*001c*/ 	.word	index@(triton_poi_fused__native_batch_norm_legit_no_training_add_relu_19)
        /*0020*/ 	.word	0x00000000


	//----- nvinfo : EIATTR_MIN_STACK_SIZE
	.align		4
.L_7:
        /*0024*/ 	.byte	0x04, 0x12
        /*0026*/ 	.short	(.L_9 - .L_8)
	.align		4
.L_8:
        /*0028*/ 	.word	index@(triton_poi_fused__native_batch_norm_legit_no_training_add_relu_19)
        /*002c*/ 	.word	0x00000000
.L_9:


//--------------------- .nv.info.triton_poi_fused__native_batch_norm_legit_no_training_add_relu_19 --------------------------
	.section	.nv.info.triton_poi_fused__native_batch_norm_legit_no_training_add_relu_19,"",@"SHT_CUDA_INFO"
	.sectionflags	@""
	.align	4


	//----- nvinfo : EIATTR_CUDA_API_VERSION
	.align		4
        /*0000*/ 	.byte	0x04, 0x37
        /*0002*/ 	.short	(.L_11 - .L_10)
.L_10:
        /*0004*/ 	.word	0x0000007c


	//----- nvinfo : EIATTR_KPARAM_INFO
	.align		4
.L_11:
        /*0008*/ 	.byte	0x04, 0x17
        /*000a*/ 	.short	(.L_13 - .L_12)
.L_12:
        /*000c*/ 	.word	0x00000000
        /*0010*/ 	.short	0x0008
        /*0012*/ 	.short	0x003c
        /*0014*/ 	.byte	0x00, 0xf0, 0x11, 0x00


	//----- nvinfo : EIATTR_KPARAM_INFO
	.align		4
.L_13:
        /*0018*/ 	.byte	0x04, 0x17
        /*001a*/ 	.short	(.L_15 - .L_14)
.L_14:
        /*001c*/ 	.word	0x00000000
        /*0020*/ 	.short	0x0007
        /*0022*/ 	.short	0x0038
        /*0024*/ 	.byte	0x00, 0xf0, 0x11, 0x00


	//----- nvinfo : EIATTR_KPARAM_INFO
	.align		4
.L_15:
        /*0028*/ 	.byte	0x04, 0x17
        /*002a*/ 	.short	(.L_17 - .L_16)
.L_16:
        /*002c*/ 	.word	0x00000000
        /*0030*/ 	.short	0x0006
        /*0032*/ 	.short	0x0030
        /*0034*/ 	.byte	0x00, 0xf4, 0x21, 0x00


	//----- nvinfo : EIATTR_KPARAM_INFO
	.align		4
.L_17:
        /*0038*/ 	.byte	0x04, 0x17
        /*003a*/ 	.short	(.L_19 - .L_18)
.L_18:
        /*003c*/ 	.word	0x00000000
        /*0040*/ 	.short	0x0005
        /*0042*/ 	.short	0x0028
        /*0044*/ 	.byte	0x00, 0xf4, 0x21, 0x00


	//----- nvinfo : EIATTR_KPARAM_INFO
	.align		4
.L_19:
        /*0048*/ 	.byte	0x04, 0x17
        /*004a*/ 	.short	(.L_21 - .L_20)
.L_20:
        /*004c*/ 	.word	0x00000000
        /*0050*/ 	.short	0x0004
        /*0052*/ 	.short	0x0020
        /*0054*/ 	.byte	0x00, 0xf4, 0x21, 0x00


	//----- nvinfo : EIATTR_KPARAM_INFO
	.align		4
.L_21:
        /*0058*/ 	.byte	0x04, 0x17
        /*005a*/ 	.short	(.L_23 - .L_22)
.L_22:
        /*005c*/ 	.word	0x00000000
        /*0060*/ 	.short	0x0003
        /*0062*/ 	.short	0x0018
        /*0064*/ 	.byte	0x00, 0xf4, 0x21, 0x00


	//----- nvinfo : EIATTR_KPARAM_INFO
	.align		4
.L_23:
        /*0068*/ 	.byte	0x04, 0x17
        /*006a*/ 	.short	(.L_25 - .L_24)
.L_24:
        /*006c*/ 	.word	0x00000000
        /*0070*/ 	.short	0x0002
        /*0072*/ 	.short	0x0010
        /*0074*/ 	.byte	0x00, 0xf4, 0x21, 0x00


	//----- nvinfo : EIATTR_KPARAM_INFO
	.align		4
.L_25:
        /*0078*/ 	.byte	0x04, 0x17
        /*007a*/ 	.short	(.L_27 - .L_26)
.L_26:
        /*007c*/ 	.word	0x00000000
        /*0080*/ 	.short	0x0001
        /*0082*/ 	.short	0x0008
        /*0084*/ 	.byte	0x00, 0xf4, 0x21, 0x00


	//----- nvinfo : EIATTR_KPARAM_INFO
	.align		4
.L_27:
        /*0088*/ 	.byte	0x04, 0x17
        /*008a*/ 	.short	(.L_29 - .L_28)
.L_28:
        /*008c*/ 	.word	0x00000000
        /*0090*/ 	.short	0x0000
        /*0092*/ 	.short	0x0000
        /*0094*/ 	.byte	0x00, 0xf4, 0x21, 0x00


	//----- nvinfo : EIATTR_SPARSE_MMA_MASK
	.align		4
.L_29:
        /*0098*/ 	.byte	0x03, 0x50
        /*009a*/ 	.short	0x0000


	//----- nvinfo : EIATTR_MAXREG_COUNT
	.align		4
        /*009c*/ 	.byte	0x03, 0x1b
        /*009e*/ 	.short	0x00ff


	//----- nvinfo : EIATTR_EXIT_INSTR_OFFSETS
	.align		4
        /*00a0*/ 	.byte	0x04, 0x1c
        /*00a2*/ 	.short	(.L_31 - .L_30)


	//   ....[0]....
.L_30:
        /*00a4*/ 	.word	0x00000600


	//   ....[1]....
        /*00a8*/ 	.word	0x000006d0


	//----- nvinfo : EIATTR_REQNTID
	.align		4
.L_31:
        /*00ac*/ 	.byte	0x04, 0x10
        /*00ae*/ 	.short	(.L_33 - .L_32)
.L_32:
        /*00b0*/ 	.word	0x00000080
        /*00b4*/ 	.word	0x00000001
        /*00b8*/ 	.word	0x00000001


	//----- nvinfo : EIATTR_CBANK_PARAM_SIZE
	.align		4
.L_33:
        /*00bc*/ 	.byte	0x03, 0x19
        /*00be*/ 	.short	0x0040


	//----- nvinfo : EIATTR_PARAM_CBANK
	.align		4
        /*00c0*/ 	.byte	0x04, 0x0a
        /*00c2*/ 	.short	(.L_35 - .L_34)
	.align		4
.L_34:
        /*00c4*/ 	.word	index@(.nv.constant0.triton_poi_fused__native_batch_norm_legit_no_training_add_relu_19)
        /*00c8*/ 	.short	0x0210
        /*00ca*/ 	.short	0x0040


	//----- nvinfo : EIATTR_SW_WAR
	.align		4
.L_35:
        /*00cc*/ 	.byte	0x04, 0x36
        /*00ce*/ 	.short	(.L_37 - .L_36)
.L_36:
        /*00d0*/ 	.word	0x00000008
.L_37:


//--------------------- .nv.callgraph             --------------------------
	.section	.nv.callgraph,"",@"SHT_CUDA_CALLGRAPH"
	.align	4
	.sectionentsize	8
	.align		4
        /*0000*/ 	.word	0x00000000
	.align		4
        /*0004*/ 	.word	0xffffffff
	.align		4
        /*0008*/ 	.word	0x00000000
	.align		4
        /*000c*/ 	.word	0xfffffffe
	.align		4
        /*0010*/ 	.word	0x00000000
	.align		4
        /*0014*/ 	.word	0xfffffffd
	.align		4
        /*0018*/ 	.word	0x00000000
	.align		4
        /*001c*/ 	.word	0xfffffffc


//--------------------- .nv.constant4             --------------------------
	.section	.nv.constant4,"a",@progbits
	.align	8
	.align		8
.nv.constant4:
        /*0000*/ 	.dword	_$_str
	.align		8
        /*0008*/ 	.dword	_$_str_$_2


//--------------------- .text.triton_poi_fused__native_batch_norm_legit_no_training_add_relu_19 --------------------------
	.section	.text.triton_poi_fused__native_batch_norm_legit_no_training_add_relu_19,"ax",@progbits
	.sectionflags	@"SHF_BARRIERS=1"
	.align	128
        .global         triton_poi_fused__native_batch_norm_legit_no_training_add_relu_19
        .type           triton_poi_fused__native_batch_norm_legit_no_training_add_relu_19,@function
        .size           triton_poi_fused__native_batch_norm_legit_no_training_add_relu_19,(.L_x_1 - triton_poi_fused__native_batch_norm_legit_no_training_add_relu_19)
        .other          triton_poi_fused__native_batch_norm_legit_no_training_add_relu_19,@"STO_CUDA_ENTRY STV_DEFAULT"
triton_poi_fused__native_batch_norm_legit_no_training_add_relu_19:
.text.triton_poi_fused__native_batch_norm_legit_no_training_add_relu_19:
[----:B------:R-:W0:Y:S01]  /*0000*/  LDC R1, c[0x0][0x28] ;  /* 0x00000a00ff017b82 */ /* 0x000e220000000800 */
[----:B------:R-:W1:Y:S07]  /*0010*/  S2R R0, SR_TID.X ;  /* 0x0000000000007919 */ /* 0x000e6e0000002100 */
[----:B------:R-:W2:Y:S01]  /*0020*/  S2UR UR4, SR_CTAID.X ;  /* 0x00000000000479c3 */ /* 0x000ea20000002500 */
[----:B------:R-:W-:Y:S01]  /*0030*/  CS2R R8, SRZ ;  /* 0x0000000000087805 */ /* 0x000fe2000001ff00 */
[----:B------:R-:W-:Y:S01]  /*0040*/  ULDC.64 UR8, c[0x0][0x208] ;  /* 0x0000820000087ab9 */ /* 0x000fe20000000a00 */
[----:B------:R-:W3:Y:S05]  /*0050*/  S2R R13, SR_CTAID.Y ;  /* 0x00000000000d7919 */ /* 0x000eea0000002600 */
[----:B------:R-:W4:Y:S08]  /*0060*/  LDC.64 R4, c[0x0][0x228] ;  /* 0x00008a00ff047b82 */ /* 0x000f300000000a00 */
[----:B------:R-:W5:Y:S01]  /*0070*/  LDC.64 R20, c[0x0][0x218] ;  /* 0x00008600ff147b82 */ /* 0x000f620000000a00 */
[----:B--2---:R-:W-:-:S07]  /*0080*/  USHF.L.U32 UR4, UR4, 0x2, URZ ;  /* 0x0000000204047899 */ /* 0x004fce000800063f */
[----:B------:R-:W2:Y:S01]  /*0090*/  LDC.64 R14, c[0x0][0x220] ;  /* 0x00008800ff0e7b82 */ /* 0x000ea20000000a00 */
[----:B-1----:R-:W-:-:S07]  /*00a0*/  LOP3.LUT R12, R0, 0x1, RZ, 0xc0, !PT ;  /* 0x00000001000c7812 */ /* 0x002fce00078ec0ff */
[----:B------:R-:W1:Y:S01]  /*00b0*/  LDC.64 R10, c[0x0][0x238] ;  /* 0x00008e00ff0a7b82 */ /* 0x000e620000000a00 */
[----:B------:R-:W-:-:S04]  /*00c0*/  LEA R23, R12, UR4, 0x1 ;  /* 0x000000040c177c11 */ /* 0x000fc8000f8e08ff */
[C---:B------:R-:W-:Y:S01]  /*00d0*/  ISETP.GE.AND P1, PT, R23.reuse, 0x100, PT ;  /* 0x000001001700780c */ /* 0x040fe20003f26270 */
[----:B----4-:R-:W-:Y:S02]  /*00e0*/  IMAD.WIDE R4, R23, 0x4, R4 ;  /* 0x0000000417047825 */ /* 0x010fe400078e0204 */
[----:B------:R-:W4:Y:S08]  /*00f0*/  LDC.64 R18, c[0x0][0x230] ;  /* 0x00008c00ff127b82 */ /* 0x000f300000000a00 */
[----:B------:R-:W4:Y:S02]  /*0100*/  LDC.64 R2, c[0x0][0x210] ;  /* 0x00008400ff027b82 */ /* 0x000f240000000a00 */
[----:B------:R2:W4:Y:S01]  /*0110*/  @!P1 LDG.E.EL.64 R8, desc[UR8][R4.64] ;  /* 0x0000000804089981 */ /* 0x000522000c2e1b00 */
[----:B------:R-:W-:Y:S01]  /*0120*/  SHF.R.U32.HI R16, RZ, 0x1, R0 ;  /* 0x00000001ff107819 */ /* 0x000fe20000011600 */
[----:B---3--:R-:W-:-:S02]  /*0130*/  IMAD.SHL.U32 R13, R13, 0x40, RZ ;  /* 0x000000400d0d7824 */ /* 0x008fc400078e00ff */
[----:B--2---:R-:W-:Y:S01]  /*0140*/  IMAD.WIDE R24, R23, 0x4, R14 ;  /* 0x0000000417187825 */ /* 0x004fe200078e020e */
[----:B------:R-:W-:-:S04]  /*0150*/  SGXT.U32 R16, R16, 0x6 ;  /* 0x000000061010781a */ /* 0x000fc80000000000 */
[----:B------:R-:W-:Y:S02]  /*0160*/  LOP3.LUT R6, R13, R16, RZ, 0xfc, !PT ;  /* 0x000000100d067212 */ /* 0x000fe400078efcff */
[----:B------:R-:W-:Y:S02]  /*0170*/  CS2R R4, SRZ ;  /* 0x0000000000047805 */ /* 0x000fe4000001ff00 */
[C---:B------:R-:W-:Y:S01]  /*0180*/  ISETP.LT.AND P0, PT, R6.reuse, 0x40, !P1 ;  /* 0x000000400600780c */ /* 0x040fe20004f01270 */
[----:B------:R-:W-:Y:S01]  /*0190*/  IMAD R17, R6, 0x100, R23 ;  /* 0x0000010006117824 */ /* 0x000fe200078e0217 */
[----:B------:R-:W-:Y:S02]  /*01a0*/  CS2R R6, SRZ ;  /* 0x0000000000067805 */ /* 0x000fe4000001ff00 */
[----:B------:R-:W2:Y:S01]  /*01b0*/  @!P1 LDG.E.EL.64 R4, desc[UR8][R24.64] ;  /* 0x0000000818049981 */ /* 0x000ea2000c2e1b00 */
[----:B-----5:R-:W-:Y:S01]  /*01c0*/  IMAD.WIDE R20, R17, 0x4, R20 ;  /* 0x0000000411147825 */ /* 0x020fe200078e0214 */
[----:B------:R-:W-:-:S03]  /*01d0*/  CS2R R14, SRZ ;  /* 0x00000000000e7805 */ /* 0x000fc6000001ff00 */
[----:B-1----:R-:W-:Y:S01]  /*01e0*/  IMAD.WIDE R26, R23, 0x4, R10 ;  /* 0x00000004171a7825 */ /* 0x002fe200078e020a */
[----:B------:R-:W-:-:S03]  /*01f0*/  CS2R R10, SRZ ;  /* 0x00000000000a7805 */ /* 0x000fc6000001ff00 */
[----:B------:R1:W2:Y:S01]  /*0200*/  @P0 LDG.E.EL.64 R6, desc[UR8][R20.64] ;  /* 0x0000000814060981 */ /* 0x0002a2000c2e1b00 */
[----:B----4-:R-:W-:-:S03]  /*0210*/  IMAD.WIDE R18, R23, 0x4, R18 ;  /* 0x0000000417127825 */ /* 0x010fc600078e0212 */
[----:B------:R-:W3:Y:S01]  /*0220*/  @!P1 LDG.E.EL.64 R10, desc[UR8][R26.64] ;  /* 0x000000081a0a9981 */ /* 0x000ee2000c2e1b00 */
[----:B0-----:R-:W-:Y:S01]  /*0230*/  IMAD.WIDE R22, R17, 0x4, R2 ;  /* 0x0000000411167825 */ /* 0x001fe200078e0202 */
[----:B------:R-:W-:Y:S02]  /*0240*/  CS2R R2, SRZ ;  /* 0x0000000000027805 */ /* 0x000fe4000001ff00 */
[----:B------:R-:W3:Y:S04]  /*0250*/  @!P1 LDG.E.EL.64 R14, desc[UR8][R18.64] ;  /* 0x00000008120e9981 */ /* 0x000ee8000c2e1b00 */
[----:B------:R-:W4:Y:S01]  /*0260*/  @P0 LDG.E.EL.64 R2, desc[UR8][R22.64] ;  /* 0x0000000816020981 */ /* 0x000f22000c2e1b00 */
[----:B------:R-:W0:Y:S01]  /*0270*/  S2UR UR6, SR_CgaCtaId ;  /* 0x00000000000679c3 */ /* 0x000e220000008800 */
[----:B------:R-:W-:-:S02]  /*0280*/  UMOV UR5, 0x400 ;  /* 0x0000040000057882 */ /* 0x000fc40000000000 */
[----:B0-----:R-:W-:Y:S01]  /*0290*/  UPRMT UR5, UR6, 0x654, UR5 ;  /* 0x0000065406057896 */ /* 0x001fe20008000005 */
[----:B------:R-:W-:Y:S01]  /*02a0*/  FADD R8, R8, 9.9999997473787516356e-06 ;  /* 0x3727c5ac08087421 */ /* 0x000fe20000000000 */
[----:B------:R-:W-:-:S03]  /*02b0*/  FADD R9, R9, 9.9999997473787516356e-06 ;  /* 0x3727c5ac09097421 */ /* 0x000fc60000000000 */
[----:B------:R-:W0:Y:S08]  /*02c0*/  MUFU.SQRT R17, R8 ;  /* 0x0000000800117308 */ /* 0x000e300000002000 */
[----:B-1----:R-:W1:Y:S01]  /*02d0*/  MUFU.SQRT R20, R9 ;  /* 0x0000000900147308 */ /* 0x002e620000002000 */
[C---:B0-----:R-:W-:Y:S02]  /*02e0*/  FSETP.GT.AND P0, PT, R17.reuse, 8.50705917302346158658e+37, PT ;  /* 0x7e8000001100780b */ /* 0x041fe40003f04000 */
[----:B------:R-:W-:-:S02]  /*02f0*/  FSETP.GEU.AND P2, PT, R17, 1.175494350822287508e-38, PT ;  /* 0x008000001100780b */ /* 0x000fc40003f4e000 */
[C---:B-1----:R-:W-:Y:S02]  /*0300*/  FSETP.GT.AND P1, PT, R20.reuse, 8.50705917302346158658e+37, PT ;  /* 0x7e8000001400780b */ /* 0x042fe40003f24000 */
[----:B------:R-:W-:-:S07]  /*0310*/  FSETP.GEU.AND P3, PT, R20, 1.175494350822287508e-38, PT ;  /* 0x008000001400780b */ /* 0x000fce0003f6e000 */
[----:B------:R-:W-:-:S04]  /*0320*/  @P0 FMUL R17, R17, 0.25 ;  /* 0x3e80000011110820 */ /* 0x000fc80000400000 */
[----:B------:R-:W-:Y:S01]  /*0330*/  @!P2 FMUL R17, R17, 16777216 ;  /* 0x4b8000001111a820 */ /* 0x000fe20000400000 */
[----:B------:R-:W-:-:S04]  /*0340*/  @P1 FMUL R20, R20, 0.25 ;  /* 0x3e80000014141820 */ /* 0x000fc80000400000 */
[----:B------:R-:W-:Y:S01]  /*0350*/  @!P3 FMUL R20, R20, 16777216 ;  /* 0x4b8000001414b820 */ /* 0x000fe20000400000 */
[----:B------:R-:W0:Y:S01]  /*0360*/  MUFU.RCP R17, R17 ;  /* 0x0000001100117308 */ /* 0x000e220000001000 */
[----:B------:R-:W-:-:S07]  /*0370*/  IMAD.MOV.U32 R9, RZ, RZ, 0x3e800000 ;  /* 0x3e800000ff097424 */ /* 0x000fce00078e00ff */
[----:B------:R-:W1:Y:S01]  /*0380*/  MUFU.RCP R20, R20 ;  /* 0x0000001400147308 */ /* 0x000e620000001000 */
[C---:B------:R-:W-:Y:S02]  /*0390*/  FSEL R8, R9.reuse, 1, P0 ;  /* 0x3f80000009087808 */ /* 0x040fe40000000000 */
[----:B------:R-:W-:-:S03]  /*03a0*/  FSEL R9, R9, 1, P1 ;  /* 0x3f80000009097808 */ /* 0x000fc60000800000 */
[----:B------:R-:W-:Y:S02]  /*03b0*/  @!P2 FMUL R8, R8, 16777216 ;  /* 0x4b8000000808a820 */ /* 0x000fe40000400000 */
[----:B------:R-:W-:Y:S01]  /*03c0*/  @!P3 FMUL R9, R9, 16777216 ;  /* 0x4b8000000909b820 */ /* 0x000fe20000400000 */
[----:B--2---:R-:W-:Y:S01]  /*03d0*/  FADD R5, -R5, R7 ;  /* 0x0000000705057221 */ /* 0x004fe20000000100 */
[----:B------:R-:W-:Y:S01]  /*03e0*/  FADD R4, -R4, R6 ;  /* 0x0000000604047221 */ /* 0x000fe20000000100 */
[----:B0-----:R-:W-:Y:S01]  /*03f0*/  FMUL R7, R17, R8 ;  /* 0x0000000811077220 */ /* 0x001fe20000400000 */
[----:B-1----:R-:W-:-:S03]  /*0400*/  FMUL R8, R20, R9 ;  /* 0x0000000914087220 */ /* 0x002fc60000400000 */
[----:B------:R-:W-:Y:S01]  /*0410*/  FMUL R7, R4, R7 ;  /* 0x0000000704077220 */ /* 0x000fe20000400000 */
[----:B------:R-:W-:-:S03]  /*0420*/  FMUL R8, R5, R8 ;  /* 0x0000000805087220 */ /* 0x000fc60000400000 */
[----:B---3--:R-:W-:Y:S01]  /*0430*/  FFMA R7, R7, R14, R10 ;  /* 0x0000000e07077223 */ /* 0x008fe2000000000a */
[----:B------:R-:W-:Y:S02]  /*0440*/  IMAD.SHL.U32 R9, R12, 0x80, RZ ;  /* 0x000000800c097824 */ /* 0x000fe400078e00ff */
[----:B------:R-:W-:Y:S01]  /*0450*/  FFMA R8, R8, R15, R11 ;  /* 0x0000000f08087223 */ /* 0x000fe2000000000b */
[----:B------:R-:W-:Y:S02]  /*0460*/  LEA R5, R12, UR5, 0x4 ;  /* 0x000000050c057c11 */ /* 0x000fe4000f8e20ff */
[C---:B----4-:R-:W-:Y:S01]  /*0470*/  FSETP.GEU.AND P1, PT, R7.reuse, -R2, PT ;  /* 0x800000020700720b */ /* 0x050fe20003f2e000 */
[----:B------:R-:W-:Y:S01]  /*0480*/  FADD R2, R7, R2 ;  /* 0x0000000207027221 */ /* 0x000fe20000000000 */
[C---:B------:R-:W-:Y:S02]  /*0490*/  LOP3.LUT R16, R9.reuse, R16, RZ, 0xfc, !PT ;  /* 0x0000001009107212 */ /* 0x040fe400078efcff */
[C---:B------:R-:W-:Y:S01]  /*04a0*/  FSETP.GEU.AND P2, PT, R8.reuse, -R3, PT ;  /* 0x800000030800720b */ /* 0x040fe20003f4e000 */
[----:B------:R-:W-:Y:S01]  /*04b0*/  FADD R3, R8, R3 ;  /* 0x0000000308037221 */ /* 0x000fe20000000000 */
[----:B------:R-:W-:Y:S01]  /*04c0*/  LEA.HI R9, R9, UR5, RZ, 0x1d ;  /* 0x0000000509097c11 */ /* 0x000fe2000f8fe8ff */
[----:B------:R-:W-:Y:S01]  /*04d0*/  IMAD R5, R16, 0x4, R5 ;  /* 0x0000000410057824 */ /* 0x000fe200078e0205 */
[----:B------:R-:W-:-:S02]  /*04e0*/  FSEL R2, R2, RZ, P1 ;  /* 0x000000ff02027208 */ /* 0x000fc40000800000 */
[----:B------:R-:W-:Y:S01]  /*04f0*/  FSEL R3, R3, RZ, P2 ;  /* 0x000000ff03037208 */ /* 0x000fe20001000000 */
[----:B------:R-:W-:Y:S01]  /*0500*/  IMAD R16, R16, 0x4, R9 ;  /* 0x0000000410107824 */ /* 0x000fe200078e0209 */
[----:B------:R-:W-:Y:S01]  /*0510*/  SHF.R.U32.HI R4, RZ, 0x5, R0 ;  /* 0x00000005ff047819 */ /* 0x000fe20000011600 */
[----:B------:R0:W-:Y:S03]  /*0520*/  STS [R5], R2 ;  /* 0x0000000205007388 */ /* 0x0001e60000000800 */
[----:B------:R-:W-:Y:S01]  /*0530*/  SGXT.U32 R4, R4, 0x2 ;  /* 0x000000020404781a */ /* 0x000fe20000000000 */
[----:B------:R0:W-:Y:S01]  /*0540*/  STS [R16+0x108], R3 ;  /* 0x0001080310007388 */ /* 0x0001e20000000800 */
[----:B------:R-:W-:Y:S02]  /*0550*/  IMAD.SHL.U32 R6, R0, 0x2, RZ ;  /* 0x0000000200067824 */ /* 0x000fe400078e00ff */
[----:B------:R-:W-:-:S03]  /*0560*/  LOP3.LUT R4, R4, UR4, RZ, 0xfc, !PT ;  /* 0x0000000404047c12 */ /* 0x000fc6000f8efcff */
[----:B------:R-:W-:Y:S01]  /*0570*/  LOP3.LUT R13, R13, 0x3e, R6, 0xf8, !PT ;  /* 0x0000003e0d0d7812 */ /* 0x000fe200078ef806 */
[----:B------:R-:W-:Y:S01]  /*0580*/  BAR.SYNC.DEFER_BLOCKING 0x0 ;  /* 0x0000000000007b1d */ /* 0x000fe20000010000 */
[----:B------:R-:W-:Y:S02]  /*0590*/  ISETP.GE.AND P0, PT, R4, 0x100, PT ;  /* 0x000001000400780c */ /* 0x000fe40003f06270 */
[----:B------:R-:W-:Y:S02]  /*05a0*/  SHF.R.U32.HI R6, RZ, 0x2, R0 ;  /* 0x00000002ff067819 */ /* 0x000fe40000011600 */
[----:B------:R-:W-:Y:S01]  /*05b0*/  ISETP.LT.AND P0, PT, R13, 0x40, !P0 ;  /* 0x000000400d00780c */ /* 0x000fe20004701270 */
[----:B------:R-:W-:Y:S01]  /*05c0*/  IMAD.SHL.U32 R0, R0, 0x8, RZ ;  /* 0x0000000800007824 */ /* 0x000fe200078e00ff */
[----:B------:R-:W-:-:S04]  /*05d0*/  LOP3.LUT R6, R6, 0x18, RZ, 0xc0, !PT ;  /* 0x0000001806067812 */ /* 0x000fc800078ec0ff */
[----:B------:R-:W-:-:S04]  /*05e0*/  LOP3.LUT R7, R0, 0x3f8, RZ, 0xc0, !PT ;  /* 0x000003f800077812 */ /* 0x000fc800078ec0ff */
[----:B------:R-:W-:-:S03]  /*05f0*/  IADD3 R7, R7, UR5, R6 ;  /* 0x0000000507077c10 */ /* 0x000fc6000fffe006 */
[----:B0-----:R-:W-:Y:S05]  /*0600*/  @!P0 EXIT ;  /* 0x000000000000894d */ /* 0x001fea0003800000 */
[----:B------:R-:W0:Y:S01]  /*0610*/  LDS.64 R8, [R7] ;  /* 0x0000000007087984 */ /* 0x000e220000000a00 */
[----:B------:R-:W-:Y:S01]  /*0620*/  SHF.R.S32.HI R0, RZ, 0x1f, R13 ;  /* 0x0000001fff007819 */ /* 0x000fe2000001140d */
[----:B------:R-:W1:Y:S03]  /*0630*/  LDC.64 R2, c[0x0][0x240] ;  /* 0x00009000ff027b82 */ /* 0x000e660000000a00 */
[----:B------:R-:W-:-:S04]  /*0640*/  LEA.HI R0, R0, R13, RZ, 0x4 ;  /* 0x0000000d00007211 */ /* 0x000fc800078f20ff */
[C---:B------:R-:W-:Y:S01]  /*0650*/  LOP3.LUT R6, R0.reuse, 0xfffffff0, RZ, 0xc0, !PT ;  /* 0xfffffff000067812 */ /* 0x040fe200078ec0ff */
[----:B------:R-:W-:-:S04]  /*0660*/  IMAD.SHL.U32 R0, R0, 0x100, RZ ;  /* 0x0000010000007824 */ /* 0x000fc800078e00ff */
[----:B------:R-:W-:Y:S01]  /*0670*/  IMAD.IADD R13, R13, 0x1, -R6 ;  /* 0x000000010d0d7824 */ /* 0x000fe200078e0a06 */
[----:B------:R-:W-:-:S03]  /*0680*/  LOP3.LUT R0, R0, 0xfffff000, RZ, 0xc0, !PT ;  /* 0xfffff00000007812 */ /* 0x000fc600078ec0ff */
[----:B------:R-:W-:-:S04]  /*0690*/  IMAD R13, R4, 0x10, R13 ;  /* 0x00000010040d7824 */ /* 0x000fc800078e020d */
[----:B------:R-:W-:-:S04]  /*06a0*/  IMAD.IADD R13, R13, 0x1, R0 ;  /* 0x000000010d0d7824 */ /* 0x000fc800078e0200 */
[----:B-1----:R-:W-:-:S05]  /*06b0*/  IMAD.WIDE R2, R13, 0x4, R2 ;  /* 0x000000040d027825 */ /* 0x002fca00078e0202 */
[----:B0-----:R-:W-:Y:S01]  /*06c0*/  STG.E.64 desc[UR8][R2.64], R8 ;  /* 0x0000000802007986 */ /* 0x001fe2000c101b08 */
[----:B------:R-:W-:Y:S05]  /*06d0*/  EXIT ;  /* 0x000000000000794d */ /* 0x000fea0003800000 */
.L_x_0:
[----:B------:R-:W-:-:S00]  /*06e0*/  BRA `(.L_x_0) ;  /* 0xfffffffc00fc7947 */ /* 0x000fc0000383ffff */
[----:B------:R-:W-:-:S00]  /*06f0*/  NOP ;  /* 0x0000000000007918 */ /* 0x000fc00000000000 */
        /* <DEDUP_REMOVED lines=8> */
.L_x_1:


//--------------------- .nv.global.init           --------------------------
	.section	.nv.global.init,"aw",@progbits
.nv.global.init:
	.type		_$_str,@object
	.size		_$_str,(_$_str_$_2 - _$_str)
_$_str:
        /*0000*/ 	.byte	0x5f, 0x5f, 0x43, 0x55, 0x44, 0x41, 0x5f, 0x46, 0x54, 0x5a, 0x00
	.type		_$_str_$_2,@object
	.size		_$_str_$_2,(.L_1 - _$_str_$_2)
_$_str_$_2:
        /*000b*/ 	.byte	0x5f, 0x5f, 0x43, 0x55, 0x44, 0x41, 0x5f, 0x50, 0x52, 0x45, 0x43, 0x5f, 0x53, 0x51, 0x52, 0x54
        /*001b*/ 	.byte	0x00
.L_1:


//--------------------- .nv.shared.triton_poi_fused__native_batch_norm_legit_no_training_add_relu_19 --------------------------
	.section	.nv.shared.triton_poi_fused__native_batch_norm_legit_no_training_add_relu_19,"aw",@nobits
	.sectionflags	@""
	.align	16
	.zero		1024


//--------------------- .nv.constant0.triton_poi_fused__native_batch_norm_legit_no_training_add_relu_19 --------------------------
	.section	.nv.constant0.triton_poi_fused__native_batch_norm_legit_no_training_add_relu_19,"a",@progbits
	.sectionflags	@""
	.align	4
.nv.constant0.triton_poi_fused__native_batch_norm_legit_no_training_add_relu_19:
	.zero		592
